//
// Generated by NVIDIA NVVM Compiler
//
// Compiler Build ID: CL-36424714
// Cuda compilation tools, release 13.0, V13.0.88
// Based on NVVM 20.0.0
//

.version 9.0
.target sm_100
.address_size 64

	// .globl	cuda_update_image

.visible .entry cuda_update_image(
	.param .u16 cuda_update_image_param_0,
	.param .u16 cuda_update_image_param_1,
	.param .f32 cuda_update_image_param_2,
	.param .u64 .ptr .align 1 cuda_update_image_param_3,
	.param .u64 .ptr .align 1 cuda_update_image_param_4,
	.param .u64 .ptr .align 1 cuda_update_image_param_5,
	.param .u64 .ptr .align 1 cuda_update_image_param_6,
	.param .f32 cuda_update_image_param_7,
	.param .u64 .ptr .align 1 cuda_update_image_param_8,
	.param .u32 cuda_update_image_param_9,
	.param .u32 cuda_update_image_param_10,
	.param .u32 cuda_update_image_param_11,
	.param .u32 cuda_update_image_param_12,
	.param .u32 cuda_update_image_param_13
)
{
	.reg .pred 	%p<26>;
	.reg .b16 	%rs<41>;
	.reg .b32 	%r<49>;
	.reg .b32 	%f<27>;
	.reg .b64 	%rd<27>;

	ld.param.u16 	%rs13, [cuda_update_image_param_0];
	ld.param.u16 	%r3, [cuda_update_image_param_1];
	ld.param.f32 	%f1, [cuda_update_image_param_2];
	ld.param.u64 	%rd4, [cuda_update_image_param_3];
	ld.param.u64 	%rd6, [cuda_update_image_param_4];
	ld.param.u64 	%rd7, [cuda_update_image_param_5];
	ld.param.u64 	%rd5, [cuda_update_image_param_6];
	ld.param.f32 	%f2, [cuda_update_image_param_7];
	ld.param.u64 	%rd8, [cuda_update_image_param_8];
	ld.param.u32 	%r7, [cuda_update_image_param_9];
	ld.param.u32 	%r8, [cuda_update_image_param_10];
	ld.param.u32 	%r9, [cuda_update_image_param_11];
	ld.param.u32 	%r10, [cuda_update_image_param_12];
	ld.param.u32 	%r11, [cuda_update_image_param_13];
	cvta.to.global.u64 	%rd1, %rd7;
	cvta.to.global.u64 	%rd2, %rd6;
	cvta.to.global.u64 	%rd3, %rd8;
	mov.u32 	%r12, %ctaid.x;
	mov.u32 	%r13, %ntid.x;
	mov.u32 	%r14, %tid.x;
	mad.lo.s32 	%r1, %r12, %r13, %r14;
	mov.u32 	%r15, %ctaid.y;
	mov.u32 	%r16, %ntid.y;
	mov.u32 	%r17, %tid.y;
	mad.lo.s32 	%r18, %r15, %r16, %r17;
	setp.le.s32 	%p1, %r3, %r1;
	setp.eq.s32 	%p2, %r18, 0;
	or.pred  	%p3, %p1, %p2;
	@%p3 bra 	$L__BB0_18;
	mad.lo.s32 	%r4, %r1, %r3, %r18;
	setp.eq.s32 	%p4, %r7, 2;
	@%p4 bra 	$L__BB0_6;
	setp.ne.s32 	%p5, %r7, 1;
	@%p5 bra 	$L__BB0_9;
	setp.lt.s32 	%p11, %r1, %r8;
	add.s32 	%r31, %r11, %r8;
	setp.ge.s32 	%p12, %r1, %r31;
	mov.b16 	%rs39, 0;
	or.pred  	%p13, %p11, %p12;
	mov.u16 	%rs38, %rs39;
	mov.u16 	%rs40, %rs39;
	@%p13 bra 	$L__BB0_17;
	ld.global.u8 	%rs20, [%rd3+2];
	setp.eq.s16 	%p14, %rs20, 0;
	@%p14 bra 	$L__BB0_17;
	sub.s32 	%r32, %r1, %r8;
	add.s32 	%r33, %r32, %r10;
	add.s32 	%r34, %r11, 2;
	rem.s32 	%r35, %r33, %r34;
	sub.s32 	%r36, %r3, %r8;
	cvt.rn.f32.s32 	%f11, %r36;
	mul.f32 	%f12, %f1, %f11;
	cvt.rzi.s32.f32 	%r37, %f12;
	cvt.rn.f32.u32 	%f13, %r18;
	mul.f32 	%f14, %f1, %f13;
	cvt.rzi.s32.f32 	%r38, %f14;
	cvt.u32.u16 	%r39, %rs13;
	mad.lo.s32 	%r40, %r38, %r39, %r37;
	mad.lo.s32 	%r41, %r35, %r9, %r40;
	mul.wide.s32 	%rd11, %r41, 4;
	add.s64 	%rd12, %rd2, %rd11;
	ld.global.f32 	%f15, [%rd12];
	div.rn.f32 	%f16, %f15, %f2;
	setp.gt.f32 	%p15, %f16, 0f3F800000;
	selp.f32 	%f17, 0f3F800000, %f16, %p15;
	mul.f32 	%f18, %f17, 0f437F0000;
	cvt.rzi.u32.f32 	%r42, %f18;
	cvt.u16.u32 	%rs38, %r42;
	mov.u16 	%rs40, %rs39;
	bra.uni 	$L__BB0_17;
$L__BB0_6:
	setp.lt.s32 	%p6, %r18, %r8;
	add.s32 	%r19, %r11, %r8;
	setp.ge.s32 	%p7, %r18, %r19;
	mov.b16 	%rs39, 0;
	or.pred  	%p8, %p6, %p7;
	mov.u16 	%rs38, %rs39;
	mov.u16 	%rs40, %rs39;
	@%p8 bra 	$L__BB0_17;
	ld.global.u8 	%rs16, [%rd3+2];
	setp.eq.s16 	%p9, %rs16, 0;
	@%p9 bra 	$L__BB0_17;
	sub.s32 	%r20, %r3, %r1;
	cvt.rn.f32.s32 	%f3, %r20;
	mul.f32 	%f4, %f1, %f3;
	cvt.rzi.s32.f32 	%r21, %f4;
	cvt.rn.f32.s32 	%f5, %r8;
	mul.f32 	%f6, %f1, %f5;
	cvt.rzi.s32.f32 	%r22, %f6;
	cvt.u32.u16 	%r23, %rs13;
	mad.lo.s32 	%r24, %r22, %r23, %r21;
	sub.s32 	%r25, %r18, %r8;
	add.s32 	%r26, %r25, %r10;
	add.s32 	%r27, %r11, 2;
	rem.s32 	%r28, %r26, %r27;
	mad.lo.s32 	%r29, %r28, %r9, %r24;
	mul.wide.s32 	%rd9, %r29, 4;
	add.s64 	%rd10, %rd2, %rd9;
	ld.global.f32 	%f7, [%rd10];
	div.rn.f32 	%f8, %f7, %f2;
	setp.gt.f32 	%p10, %f8, 0f3F800000;
	selp.f32 	%f9, 0f3F800000, %f8, %p10;
	mul.f32 	%f10, %f9, 0f437F0000;
	cvt.rzi.u32.f32 	%r30, %f10;
	cvt.u16.u32 	%rs38, %r30;
	mov.u16 	%rs40, %rs39;
	bra.uni 	$L__BB0_17;
$L__BB0_9:
	sub.s32 	%r43, %r3, %r1;
	cvt.rn.f32.s32 	%f19, %r43;
	mul.f32 	%f20, %f1, %f19;
	cvt.rzi.s32.f32 	%r44, %f20;
	cvt.rn.f32.u32 	%f21, %r18;
	mul.f32 	%f22, %f1, %f21;
	cvt.rzi.s32.f32 	%r45, %f22;
	cvt.u32.u16 	%r46, %rs13;
	mad.lo.s32 	%r5, %r45, %r46, %r44;
	mad.lo.s32 	%r47, %r9, %r8, %r5;
	mul.wide.s32 	%rd13, %r47, 4;
	add.s64 	%rd14, %rd2, %rd13;
	ld.global.f32 	%f23, [%rd14];
	div.rn.f32 	%f24, %f23, %f2;
	setp.gt.f32 	%p16, %f24, 0f3F800000;
	selp.f32 	%f25, 0f3F800000, %f24, %p16;
	mul.f32 	%f26, %f25, 0f437F0000;
	cvt.rzi.u32.f32 	%r6, %f26;
	cvt.s64.s32 	%rd15, %r4;
	cvta.to.global.u64 	%rd16, %rd5;
	add.s64 	%rd17, %rd16, %rd15;
	ld.global.u8 	%rs24, [%rd17];
	setp.ne.s16 	%p17, %rs24, 0;
	mov.b16 	%rs39, 127;
	mov.b16 	%rs38, 0;
	mov.u16 	%rs40, %rs39;
	@%p17 bra 	$L__BB0_17;
	ld.global.u8 	%rs25, [%rd3];
	setp.eq.s16 	%p18, %rs25, 0;
	@%p18 bra 	$L__BB0_14;
	ld.global.u8 	%rs26, [%rd3+1];
	setp.eq.s16 	%p19, %rs26, 0;
	@%p19 bra 	$L__BB0_13;
	cvt.s64.s32 	%rd18, %r5;
	add.s64 	%rd19, %rd1, %rd18;
	ld.global.u8 	%rs27, [%rd19];
	setp.eq.s16 	%p20, %rs27, 1;
	selp.b16 	%rs39, 100, 0, %p20;
	setp.eq.s16 	%p21, %rs27, 2;
	selp.s16 	%rs40, -1, 0, %p21;
	bra.uni 	$L__BB0_16;
$L__BB0_13:
	cvt.s64.s32 	%rd20, %r5;
	add.s64 	%rd21, %rd1, %rd20;
	ld.global.u8 	%rs29, [%rd21];
	setp.eq.s16 	%p22, %rs29, 1;
	selp.b16 	%rs39, 100, 0, %p22;
	mov.b16 	%rs40, 0;
	bra.uni 	$L__BB0_16;
$L__BB0_14:
	ld.global.u8 	%rs31, [%rd3+1];
	setp.eq.s16 	%p23, %rs31, 0;
	mov.b16 	%rs39, 0;
	mov.u16 	%rs40, %rs39;
	@%p23 bra 	$L__BB0_16;
	cvt.s64.s32 	%rd22, %r5;
	add.s64 	%rd23, %rd1, %rd22;
	ld.global.u8 	%rs33, [%rd23];
	setp.eq.s16 	%p24, %rs33, 2;
	selp.s16 	%rs40, -1, 0, %p24;
$L__BB0_16:
	ld.global.u8 	%rs34, [%rd3+2];
	setp.eq.s16 	%p25, %rs34, 0;
	cvt.u16.u32 	%rs35, %r6;
	selp.b16 	%rs38, 0, %rs35, %p25;
$L__BB0_17:
	shl.b32 	%r48, %r4, 2;
	cvt.s64.s32 	%rd24, %r48;
	cvta.to.global.u64 	%rd25, %rd4;
	add.s64 	%rd26, %rd25, %rd24;
	st.global.u8 	[%rd26], %rs40;
	st.global.u8 	[%rd26+1], %rs39;
	st.global.u8 	[%rd26+2], %rs38;
$L__BB0_18:
	ret;

}


// ===== COMPILED SASS (sm_100) =====

	.target	sm_100

	.elftype	@"ET_EXEC"


//--------------------- .note.nv.tkinfo           --------------------------
	.section	.note.nv.tkinfo,"",@"SHT_NOTE"
	.sectionflags	@"SHF_NOTE_NV_TKINFO"
	.tkinfo
        /*0018*/ 	.word	0x00000002
        /*0030*/ 	.string	""
        /*0030*/ 	.string	"ptxas"
        /*0030*/ 	.string	"Cuda compilation tools, release 13.0, V13.0.88"
        /*0030*/ 	.string	"Build cuda_13.0.r13.0/compiler.36424714_0"
        /*0030*/ 	.string	"-arch sm_100 -m 64 "



//--------------------- .note.nv.cuinfo           --------------------------
	.section	.note.nv.cuinfo,"",@"SHT_NOTE"
	.sectionflags	@"SHF_NOTE_NV_CUINFO"
        /*0018*/ 	.short	0x0002
        /*001a*/ 	.short	0x0064
        /*001c*/ 	.short	0x0082
	.zero		2


//--------------------- .nv.info                  --------------------------
	.section	.nv.info,"",@"SHT_CUDA_INFO"
	.align	4


	//----- nvinfo : EIATTR_REGCOUNT
	.align		4
        /*0000*/ 	.byte	0x04, 0x2f
        /*0002*/ 	.short	(.L_1 - .L_0)
	.align		4
.L_0:
        /*0004*/ 	.word	index@(cuda_update_image)
        /*0008*/ 	.word	0x00000011


	//----- nvinfo : EIATTR_FRAME_SIZE
	.align		4
.L_1:
        /*000c*/ 	.byte	0x04, 0x11
        /*000e*/ 	.short	(.L_3 - .L_2)
	.align		4
.L_2:
        /*0010*/ 	.word	index@($__internal_0_$__cuda_sm3x_div_rn_noftz_f32_slowpath)
        /*0014*/ 	.word	0x00000000


	//----- nvinfo : EIATTR_FRAME_SIZE
	.align		4
.L_3:
        /*0018*/ 	.byte	0x04, 0x11
        /*001a*/ 	.short	(.L_5 - .L_4)
	.align		4
.L_4:
        /*001c*/ 	.word	index@(cuda_update_image)
        /*0020*/ 	.word	0x00000000


	//----- nvinfo : EIATTR_MIN_STACK_SIZE
	.align		4
.L_5:
        /*0024*/ 	.byte	0x04, 0x12
        /*0026*/ 	.short	(.L_7 - .L_6)
	.align		4
.L_6:
        /*0028*/ 	.word	index@(cuda_update_image)
        /*002c*/ 	.word	0x00000000
.L_7:


//--------------------- .nv.compat                --------------------------
	.section	.nv.compat,"",@"SHT_CUDA_COMPAT_INFO"
	.align	4
        /*0000*/ 	.byte	0x02, 0x09, 0x00, 0x00, 0x02, 0x02, 0x01, 0x00, 0x02, 0x05, 0x05, 0x00, 0x03, 0x07, 0x01, 0x01
        /*0010*/ 	.byte	0x02, 0x03, 0x00, 0x00, 0x02, 0x06, 0x01, 0x00, 0x04, 0x0b, 0x08, 0x00, 0x01, 0x00, 0x00, 0x00
        /*0020*/ 	.byte	0x00, 0x00, 0x00, 0x00


//--------------------- .nv.info.cuda_update_image --------------------------
	.section	.nv.info.cuda_update_image,"",@"SHT_CUDA_INFO"
	.sectionflags	@""
	.align	4


	//----- nvinfo : EIATTR_CUDA_API_VERSION
	.align		4
        /*0000*/ 	.byte	0x04, 0x37
        /*0002*/ 	.short	(.L_9 - .L_8)
.L_8:
        /*0004*/ 	.word	0x00000082


	//----- nvinfo : EIATTR_KPARAM_INFO
	.align		4
.L_9:
        /*0008*/ 	.byte	0x04, 0x17
        /*000a*/ 	.short	(.L_11 - .L_10)
.L_10:
        /*000c*/ 	.word	0x00000000
        /*0010*/ 	.short	0x000d
        /*0012*/ 	.short	0x0048
        /*0014*/ 	.byte	0x00, 0xf0, 0x11, 0x00


	//----- nvinfo : EIATTR_KPARAM_INFO
	.align		4
.L_11:
        /*0018*/ 	.byte	0x04, 0x17
        /*001a*/ 	.short	(.L_13 - .L_12)
.L_12:
        /*001c*/ 	.word	0x00000000
        /*0020*/ 	.short	0x000c
        /*0022*/ 	.short	0x0044
        /*0024*/ 	.byte	0x00, 0xf0, 0x11, 0x00


	//----- nvinfo : EIATTR_KPARAM_INFO
	.align		4
.L_13:
        /*0028*/ 	.byte	0x04, 0x17
        /*002a*/ 	.short	(.L_15 - .L_14)
.L_14:
        /*002c*/ 	.word	0x00000000
        /*0030*/ 	.short	0x000b
        /*0032*/ 	.short	0x0040
        /*0034*/ 	.byte	0x00, 0xf0, 0x11, 0x00


	//----- nvinfo : EIATTR_KPARAM_INFO
	.align		4
.L_15:
        /*0038*/ 	.byte	0x04, 0x17
        /*003a*/ 	.short	(.L_17 - .L_16)
.L_16:
        /*003c*/ 	.word	0x00000000
        /*0040*/ 	.short	0x000a
        /*0042*/ 	.short	0x003c
        /*0044*/ 	.byte	0x00, 0xf0, 0x11, 0x00


	//----- nvinfo : EIATTR_KPARAM_INFO
	.align		4
.L_17:
        /*0048*/ 	.byte	0x04, 0x17
        /*004a*/ 	.short	(.L_19 - .L_18)
.L_18:
        /*004c*/ 	.word	0x00000000
        /*0050*/ 	.short	0x0009
        /*0052*/ 	.short	0x0038
        /*0054*/ 	.byte	0x00, 0xf0, 0x11, 0x00


	//----- nvinfo : EIATTR_KPARAM_INFO
	.align		4
.L_19:
        /*0058*/ 	.byte	0x04, 0x17
        /*005a*/ 	.short	(.L_21 - .L_20)
.L_20:
        /*005c*/ 	.word	0x00000000
        /*0060*/ 	.short	0x0008
        /*0062*/ 	.short	0x0030
        /*0064*/ 	.byte	0x00, 0xf5, 0x21, 0x00


	//----- nvinfo : EIATTR_KPARAM_INFO
	.align		4
.L_21:
        /*0068*/ 	.byte	0x04, 0x17
        /*006a*/ 	.short	(.L_23 - .L_22)
.L_22:
        /*006c*/ 	.word	0x00000000
        /*0070*/ 	.short	0x0007
        /*0072*/ 	.short	0x0028
        /*0074*/ 	.byte	0x00, 0xf0, 0x11, 0x00


	//----- nvinfo : EIATTR_KPARAM_INFO
	.align		4
.L_23:
        /*0078*/ 	.byte	0x04, 0x17
        /*007a*/ 	.short	(.L_25 - .L_24)
.L_24:
        /*007c*/ 	.word	0x00000000
        /*0080*/ 	.short	0x0006
        /*0082*/ 	.short	0x0020
        /*0084*/ 	.byte	0x00, 0xf5, 0x21, 0x00


	//----- nvinfo : EIATTR_KPARAM_INFO
	.align		4
.L_25:
        /*0088*/ 	.byte	0x04, 0x17
        /*008a*/ 	.short	(.L_27 - .L_26)
.L_26:
        /*008c*/ 	.word	0x00000000
        /*0090*/ 	.short	0x0005
        /*0092*/ 	.short	0x0018
        /*0094*/ 	.byte	0x00, 0xf5, 0x21, 0x00


	//----- nvinfo : EIATTR_KPARAM_INFO
	.align		4
.L_27:
        /*0098*/ 	.byte	0x04, 0x17
        /*009a*/ 	.short	(.L_29 - .L_28)
.L_28:
        /*009c*/ 	.word	0x00000000
        /*00a0*/ 	.short	0x0004
        /*00a2*/ 	.short	0x0010
        /*00a4*/ 	.byte	0x00, 0xf5, 0x21, 0x00


	//----- nvinfo : EIATTR_KPARAM_INFO
	.align		4
.L_29:
        /*00a8*/ 	.byte	0x04, 0x17
        /*00aa*/ 	.short	(.L_31 - .L_30)
.L_30:
        /*00ac*/ 	.word	0x00000000
        /*00b0*/ 	.short	0x0003
        /*00b2*/ 	.short	0x0008
        /*00b4*/ 	.byte	0x00, 0xf5, 0x21, 0x00


	//----- nvinfo : EIATTR_KPARAM_INFO
	.align		4
.L_31:
        /*00b8*/ 	.byte	0x04, 0x17
        /*00ba*/ 	.short	(.L_33 - .L_32)
.L_32:
        /*00bc*/ 	.word	0x00000000
        /*00c0*/ 	.short	0x0002
        /*00c2*/ 	.short	0x0004
        /*00c4*/ 	.byte	0x00, 0xf0, 0x11, 0x00


	//----- nvinfo : EIATTR_KPARAM_INFO
	.align		4
.L_33:
        /*00c8*/ 	.byte	0x04, 0x17
        /*00ca*/ 	.short	(.L_35 - .L_34)
.L_34:
        /*00cc*/ 	.word	0x00000000
        /*00d0*/ 	.short	0x0001
        /*00d2*/ 	.short	0x0002
        /*00d4*/ 	.byte	0x00, 0xf0, 0x09, 0x00


	//----- nvinfo : EIATTR_KPARAM_INFO
	.align		4
.L_35:
        /*00d8*/ 	.byte	0x04, 0x17
        /*00da*/ 	.short	(.L_37 - .L_36)
.L_36:
        /*00dc*/ 	.word	0x00000000
        /*00e0*/ 	.short	0x0000
        /*00e2*/ 	.short	0x0000
        /*00e4*/ 	.byte	0x00, 0xf0, 0x09, 0x00


	//----- nvinfo : EIATTR_SPARSE_MMA_MASK
	.align		4
.L_37:
        /*00e8*/ 	.byte	0x03, 0x50
        /*00ea*/ 	.short	0x0000


	//----- nvinfo : EIATTR_MAXREG_COUNT
	.align		4
        /*00ec*/ 	.byte	0x03, 0x1b
        /*00ee*/ 	.short	0x00ff


	//----- nvinfo : EIATTR_MERCURY_ISA_VERSION
	.align		4
        /*00f0*/ 	.byte	0x03, 0x5f
        /*00f2*/ 	.short	0x0101


	//----- nvinfo : EIATTR_VRC_CTA_INIT_COUNT
	.align		4
        /*00f4*/ 	.byte	0x02, 0x4a
	.zero		1
	.zero		1


	//----- nvinfo : EIATTR_EXIT_INSTR_OFFSETS
	.align		4
        /*00f8*/ 	.byte	0x04, 0x1c
        /*00fa*/ 	.short	(.L_39 - .L_38)


	//   ....[0]....
.L_38:
        /*00fc*/ 	.word	0x000000c0


	//   ....[1]....
        /*0100*/ 	.word	0x00000ff0


	//----- nvinfo : EIATTR_CRS_STACK_SIZE
	.align		4
.L_39:
        /*0104*/ 	.byte	0x04, 0x1e
        /*0106*/ 	.short	(.L_41 - .L_40)
.L_40:
        /*0108*/ 	.word	0x00000000


	//----- nvinfo : EIATTR_CBANK_PARAM_SIZE
	.align		4
.L_41:
        /*010c*/ 	.byte	0x03, 0x19
        /*010e*/ 	.short	0x004c


	//----- nvinfo : EIATTR_PARAM_CBANK
	.align		4
        /*0110*/ 	.byte	0x04, 0x0a
        /*0112*/ 	.short	(.L_43 - .L_42)
	.align		4
.L_42:
        /*0114*/ 	.word	index@(.nv.constant0.cuda_update_image)
        /*0118*/ 	.short	0x0380
        /*011a*/ 	.short	0x004c


	//----- nvinfo : EIATTR_SW_WAR
	.align		4
.L_43:
        /*011c*/ 	.byte	0x04, 0x36
        /*011e*/ 	.short	(.L_45 - .L_44)
.L_44:
        /*0120*/ 	.word	0x00000008
.L_45:


//--------------------- .nv.callgraph             --------------------------
	.section	.nv.callgraph,"",@"SHT_CUDA_CALLGRAPH"
	.align	4
	.sectionentsize	8
	.align		4
        /*0000*/ 	.word	0x00000000
	.align		4
        /*0004*/ 	.word	0xffffffff
	.align		4
        /*0008*/ 	.word	0x00000000
	.align		4
        /*000c*/ 	.word	0xfffffffe
	.align		4
        /*0010*/ 	.word	0x00000000
	.align		4
        /*0014*/ 	.word	0xfffffffd
	.align		4
        /*0018*/ 	.word	0x00000000
	.align		4
        /*001c*/ 	.word	0xfffffffc


//--------------------- .text.cuda_update_image   --------------------------
	.section	.text.cuda_update_image,"ax",@progbits
	.align	128
        .global         cuda_update_image
        .type           cuda_update_image,@function
        .size           cuda_update_image,(.L_x_24 - cuda_update_image)
        .other          cuda_update_image,@"STO_CUDA_ENTRY STV_DEFAULT"
cuda_update_image:
.text.cuda_update_image:
[----:B------:R-:W-:Y:S01]  /*0000*/  LDC R1, c[0x0][0x37c] ;  /* 0x0000df00ff017b82 */ /* 0x000fe20000000800 */
[----:B------:R-:W0:Y:S07]  /*0010*/  S2R R5, SR_TID.Y ;  /* 0x0000000000057919 */ /* 0x000e2e0000002200 */
[----:B------:R-:W1:Y:S01]  /*0020*/  LDC R3, c[0x0][0x360] ;  /* 0x0000d800ff037b82 */ /* 0x000e620000000800 */
[----:B------:R-:W2:Y:S01]  /*0030*/  LDCU.U16 UR6, c[0x0][0x382] ;  /* 0x00007040ff0677ac */ /* 0x000ea20008000400 */
[----:B------:R-:W1:Y:S06]  /*0040*/  S2R R0, SR_TID.X ;  /* 0x0000000000007919 */ /* 0x000e6c0000002100 */
[----:B------:R-:W0:Y:S08]  /*0050*/  S2UR UR5, SR_CTAID.Y ;  /* 0x00000000000579c3 */ /* 0x000e300000002600 */
[----:B------:R-:W0:Y:S08]  /*0060*/  LDC R2, c[0x0][0x364] ;  /* 0x0000d900ff027b82 */ /* 0x000e300000000800 */
[----:B------:R-:W1:Y:S01]  /*0070*/  S2UR UR4, SR_CTAID.X ;  /* 0x00000000000479c3 */ /* 0x000e620000002500 */
[----:B0-----:R-:W-:-:S05]  /*0080*/  IMAD R2, R2, UR5, R5 ;  /* 0x0000000502027c24 */ /* 0x001fca000f8e0205 */
[----:B------:R-:W-:Y:S01]  /*0090*/  ISETP.NE.AND P0, PT, R2, RZ, PT ;  /* 0x000000ff0200720c */ /* 0x000fe20003f05270 */
[----:B-1----:R-:W-:-:S05]  /*00a0*/  IMAD R3, R3, UR4, R0 ;  /* 0x0000000403037c24 */ /* 0x002fca000f8e0200 */
[----:B--2---:R-:W-:-:S13]  /*00b0*/  ISETP.GE.OR P0, PT, R3, UR6, !P0 ;  /* 0x0000000603007c0c */ /* 0x004fda000c706670 */
[----:B------:R-:W-:Y:S05]  /*00c0*/  @P0 EXIT ;  /* 0x000000000000094d */ /* 0x000fea0003800000 */
[----:B------:R-:W0:Y:S01]  /*00d0*/  LDCU UR4, c[0x0][0x3b8] ;  /* 0x00007700ff0477ac */ /* 0x000e220008000800 */
[----:B------:R-:W1:Y:S01]  /*00e0*/  LDC R0, c[0x0][0x3a8] ;  /* 0x0000ea00ff007b82 */ /* 0x000e620000000800 */
[----:B------:R-:W-:Y:S01]  /*00f0*/  BSSY.RECONVERGENT B0, `(.L_x_0) ;  /* 0x00000e8000007945 */ /* 0x000fe20003800200 */
[----:B------:R-:W-:Y:S01]  /*0100*/  IMAD R4, R3, UR6, R2 ;  /* 0x0000000603047c24 */ /* 0x000fe2000f8e0202 */
[----:B------:R-:W2:Y:S01]  /*0110*/  LDCU.64 UR8, c[0x0][0x358] ;  /* 0x00006b00ff0877ac */ /* 0x000ea20008000a00 */
[----:B0-----:R-:W-:-:S09]  /*0120*/  UISETP.NE.AND UP0, UPT, UR4, 0x2, UPT ;  /* 0x000000020400788c */ /* 0x001fd2000bf05270 */
[----:B--2---:R-:W-:Y:S05]  /*0130*/  BRA.U !UP0, `(.L_x_1) ;  /* 0x0000000908647547 */ /* 0x004fea000b800000 */
[----:B------:R-:W-:-:S09]  /*0140*/  UISETP.NE.AND UP0, UPT, UR4, 0x1, UPT ;  /* 0x000000010400788c */ /* 0x000fd2000bf05270 */
[----:B------:R-:W-:Y:S05]  /*0150*/  BRA.U UP0, `(.L_x_2) ;  /* 0x0000000500287547 */ /* 0x000fea000b800000 */
[----:B------:R-:W0:Y:S01]  /*0160*/  LDC R10, c[0x0][0x3c8] ;  /* 0x0000f200ff0a7b82 */ /* 0x000e220000000800 */
[----:B------:R-:W0:Y:S01]  /*0170*/  LDCU UR10, c[0x0][0x3bc] ;  /* 0x00007780ff0a77ac */ /* 0x000e220008000800 */
[----:B------:R-:W-:Y:S02]  /*0180*/  PRMT R5, RZ, 0x7610, R5 ;  /* 0x00007610ff057816 */ /* 0x000fe40000000005 */
[----:B------:R-:W-:Y:S02]  /*0190*/  PRMT R8, RZ, 0x7610, R8 ;  /* 0x00007610ff087816 */ /* 0x000fe40000000008 */
[----:B------:R-:W-:Y:S01]  /*01a0*/  PRMT R9, RZ, 0x7610, R9 ;  /* 0x00007610ff097816 */ /* 0x000fe20000000009 */
[----:B0-----:R-:W-:-:S05]  /*01b0*/  VIADD R6, R10, UR10 ;  /* 0x0000000a0a067c36 */ /* 0x001fca0008000000 */
[----:B------:R-:W-:-:S04]  /*01c0*/  ISETP.GE.AND P0, PT, R3, R6, PT ;  /* 0x000000060300720c */ /* 0x000fc80003f06270 */
[----:B------:R-:W-:-:S13]  /*01d0*/  ISETP.LT.OR P0, PT, R3, UR10, P0 ;  /* 0x0000000a03007c0c */ /* 0x000fda0008701670 */
[----:B------:R-:W-:Y:S05]  /*01e0*/  @P0 BRA `(.L_x_3) ;  /* 0x0000000c00600947 */ /* 0x000fea0003800000 */
[----:B------:R-:W0:Y:S02]  /*01f0*/  LDC.64 R6, c[0x0][0x3b0] ;  /* 0x0000ec00ff067b82 */ /* 0x000e240000000a00 */
[----:B0-----:R-:W2:Y:S02]  /*0200*/  LDG.E.U8 R6, desc[UR8][R6.64+0x2] ;  /* 0x0000020806067981 */ /* 0x001ea4000c1e1100 */
[----:B--2---:R-:W-:-:S13]  /*0210*/  ISETP.NE.AND P0, PT, R6, RZ, PT ;  /* 0x000000ff0600720c */ /* 0x004fda0003f05270 */
[----:B------:R-:W-:Y:S05]  /*0220*/  @!P0 BRA `(.L_x_3) ;  /* 0x0000000c00508947 */ /* 0x000fea0003800000 */
[----:B------:R-:W-:Y:S01]  /*0230*/  VIADD R6, R10, 0x2 ;  /* 0x000000020a067836 */ /* 0x000fe20000000000 */
[----:B------:R-:W0:Y:S01]  /*0240*/  LDC R12, c[0x0][0x3c4] ;  /* 0x0000f100ff0c7b82 */ /* 0x000e220000000800 */
[----:B------:R-:W2:Y:S01]  /*0250*/  LDCU.64 UR4, c[0x0][0x380] ;  /* 0x00007000ff0477ac */ /* 0x000ea20008000a00 */
[----:B------:R-:W-:Y:S02]  /*0260*/  I2FP.F32.U32 R2, R2 ;  /* 0x0000000200027245 */ /* 0x000fe40000201000 */
[----:B------:R-:W-:Y:S01]  /*0270*/  IABS R7, R6 ;  /* 0x0000000600077213 */ /* 0x000fe20000000000 */
[----:B------:R-:W-:-:S03]  /*0280*/  UIADD3 UR7, UPT, UPT, UR6, -UR10, URZ ;  /* 0x8000000a06077290 */ /* 0x000fc6000fffe0ff */
[----:B------:R-:W3:Y:S01]  /*0290*/  I2F.RP R10, R7 ;  /* 0x00000007000a7306 */ /* 0x000ee20000209400 */
[----:B--2---:R-:W-:-:S07]  /*02a0*/  ULOP3.LUT UR4, UR4, 0xffff, URZ, 0xc0, !UPT ;  /* 0x0000ffff04047892 */ /* 0x004fce000f8ec0ff */
[----:B---3--:R-:W2:Y:S01]  /*02b0*/  MUFU.RCP R10, R10 ;  /* 0x0000000a000a7308 */ /* 0x008ea20000001000 */
[----:B0-----:R-:W-:Y:S02]  /*02c0*/  IADD3 R3, PT, PT, R12, -UR10, R3 ;  /* 0x8000000a0c037c10 */ /* 0x001fe4000fffe003 */
[----:B------:R-:W-:Y:S02]  /*02d0*/  IABS R12, R6 ;  /* 0x00000006000c7213 */ /* 0x000fe40000000000 */
[----:B------:R-:W-:-:S03]  /*02e0*/  ISETP.GE.AND P2, PT, R3, RZ, PT ;  /* 0x000000ff0300720c */ /* 0x000fc60003f46270 */
[----:B------:R-:W-:Y:S02]  /*02f0*/  IMAD.MOV R12, RZ, RZ, -R12 ;  /* 0x000000ffff0c7224 */ /* 0x000fe400078e0a0c */
[----:B--2---:R-:W-:Y:S01]  /*0300*/  VIADD R8, R10, 0xffffffe ;  /* 0x0ffffffe0a087836 */ /* 0x004fe20000000000 */
[----:B------:R-:W-:-:S03]  /*0310*/  IABS R10, R3 ;  /* 0x00000003000a7213 */ /* 0x000fc60000000000 */
[----:B------:R0:W2:Y:S02]  /*0320*/  F2I.FTZ.U32.TRUNC.NTZ R9, R8 ;  /* 0x0000000800097305 */ /* 0x0000a4000021f000 */
[----:B0-----:R-:W-:Y:S02]  /*0330*/  IMAD.MOV.U32 R8, RZ, RZ, RZ ;  /* 0x000000ffff087224 */ /* 0x001fe400078e00ff */
[----:B--2---:R-:W-:-:S04]  /*0340*/  IMAD.MOV R14, RZ, RZ, -R9 ;  /* 0x000000ffff0e7224 */ /* 0x004fc800078e0a09 */
[----:B------:R-:W-:-:S04]  /*0350*/  IMAD R11, R14, R7, RZ ;  /* 0x000000070e0b7224 */ /* 0x000fc800078e02ff */
[----:B------:R-:W-:-:S04]  /*0360*/  IMAD.HI.U32 R9, R9, R11, R8 ;  /* 0x0000000b09097227 */ /* 0x000fc800078e0008 */
[----:B------:R-:W-:Y:S02]  /*0370*/  IMAD.MOV.U32 R8, RZ, RZ, R12 ;  /* 0x000000ffff087224 */ /* 0x000fe400078e000c */
[----:B------:R-:W-:-:S04]  /*0380*/  IMAD.HI.U32 R9, R9, R10, RZ ;  /* 0x0000000a09097227 */ /* 0x000fc800078e00ff */
[----:B------:R-:W-:Y:S02]  /*0390*/  IMAD R8, R9, R8, R10 ;  /* 0x0000000809087224 */ /* 0x000fe400078e020a */
[----:B------:R-:W-:Y:S01]  /*03a0*/  FMUL R10, R2, UR5 ;  /* 0x00000005020a7c20 */ /* 0x000fe20008400000 */
[----:B------:R-:W-:Y:S02]  /*03b0*/  I2FP.F32.S32 R2, UR7 ;  /* 0x0000000700027c45 */ /* 0x000fe40008201400 */
[----:B------:R-:W-:-:S03]  /*03c0*/  ISETP.GT.U32.AND P0, PT, R7, R8, PT ;  /* 0x000000080700720c */ /* 0x000fc60003f04070 */
[----:B------:R-:W-:Y:S01]  /*03d0*/  FMUL R9, R2, UR5 ;  /* 0x0000000502097c20 */ /* 0x000fe20008400000 */
[----:B------:R-:W-:Y:S01]  /*03e0*/  F2I.TRUNC.NTZ R10, R10 ;  /* 0x0000000a000a7305 */ /* 0x000fe2000020f100 */
[----:B------:R-:W0:Y:S01]  /*03f0*/  LDC.64 R2, c[0x0][0x390] ;  /* 0x0000e400ff027b82 */ /* 0x000e220000000a00 */
[----:B------:R-:W2:Y:S06]  /*0400*/  LDCU UR5, c[0x0][0x3c0] ;  /* 0x00007800ff0577ac */ /* 0x000eac0008000800 */
[----:B------:R-:W3:Y:S01]  /*0410*/  F2I.TRUNC.NTZ R9, R9 ;  /* 0x0000000900097305 */ /* 0x000ee2000020f100 */
[----:B------:R-:W-:Y:S01]  /*0420*/  @!P0 IMAD.IADD R8, R8, 0x1, -R7 ;  /* 0x0000000108088824 */ /* 0x000fe200078e0a07 */
[----:B------:R-:W-:-:S04]  /*0430*/  ISETP.NE.AND P0, PT, R6, RZ, PT ;  /* 0x000000ff0600720c */ /* 0x000fc80003f05270 */
[----:B------:R-:W-:-:S13]  /*0440*/  ISETP.GT.U32.AND P1, PT, R7, R8, PT ;  /* 0x000000080700720c */ /* 0x000fda0003f24070 */
[----:B------:R-:W-:Y:S02]  /*0450*/  @!P1 IMAD.IADD R8, R8, 0x1, -R7 ;  /* 0x0000000108089824 */ /* 0x000fe400078e0a07 */
[----:B---3--:R-:W-:Y:S02]  /*0460*/  IMAD R7, R10, UR4, R9 ;  /* 0x000000040a077c24 */ /* 0x008fe4000f8e0209 */
[----:B------:R-:W-:Y:S01]  /*0470*/  @!P2 IMAD.MOV R8, RZ, RZ, -R8 ;  /* 0x000000ffff08a224 */ /* 0x000fe200078e0a08 */
[----:B------:R-:W-:Y:S01]  /*0480*/  @!P0 LOP3.LUT R8, RZ, R6, RZ, 0x33, !PT ;  /* 0x00000006ff088212 */ /* 0x000fe200078e33ff */
[----:B------:R-:W3:Y:S04]  /*0490*/  LDC R10, c[0x0][0x3a8] ;  /* 0x0000ea00ff0a7b82 */ /* 0x000ee80000000800 */
[----:B--2---:R-:W-:-:S04]  /*04a0*/  IMAD R7, R8, UR5, R7 ;  /* 0x0000000508077c24 */ /* 0x004fc8000f8e0207 */
[----:B0-----:R-:W-:-:S06]  /*04b0*/  IMAD.WIDE R2, R7, 0x4, R2 ;  /* 0x0000000407027825 */ /* 0x001fcc00078e0202 */
[----:B------:R-:W2:Y:S01]  /*04c0*/  LDG.E R3, desc[UR8][R2.64] ;  /* 0x0000000802037981 */ /* 0x000ea2000c1e1900 */
[----:B------:R-:W-:Y:S01]  /*04d0*/  BSSY.RECONVERGENT B1, `(.L_x_4) ;  /* 0x000000c000017945 */ /* 0x000fe20003800200 */
[----:B---3--:R-:W0:Y:S02]  /*04e0*/  MUFU.RCP R6, R10 ;  /* 0x0000000a00067308 */ /* 0x008e240000001000 */
[----:B0-----:R-:W-:-:S04]  /*04f0*/  FFMA R7, R6, -R10, 1 ;  /* 0x3f80000006077423 */ /* 0x001fc8000000080a */
[----:B------:R-:W-:Y:S02]  /*0500*/  FFMA R6, R6, R7, R6 ;  /* 0x0000000706067223 */ /* 0x000fe40000000006 */
[----:B--2---:R-:W0:Y:S02]  /*0510*/  FCHK P0, R3, R10 ;  /* 0x0000000a03007302 */ /* 0x004e240000000000 */
[----:B------:R-:W-:-:S04]  /*0520*/  FFMA R7, R3, R6, RZ ;  /* 0x0000000603077223 */ /* 0x000fc800000000ff */
[----:B------:R-:W-:-:S04]  /*0530*/  FFMA R8, R7, -R10, R3 ;  /* 0x8000000a07087223 */ /* 0x000fc80000000003 */
[----:B------:R-:W-:Y:S01]  /*0540*/  FFMA R6, R6, R8, R7 ;  /* 0x0000000806067223 */ /* 0x000fe20000000007 */
[----:B0-----:R-:W-:Y:S06]  /*0550*/  @!P0 BRA `(.L_x_5) ;  /* 0x00000000000c8947 */ /* 0x001fec0003800000 */
[----:B------:R-:W-:-:S07]  /*0560*/  MOV R2, 0x580 ;  /* 0x0000058000027802 */ /* 0x000fce0000000f00 */
[----:B-1----:R-:W-:Y:S05]  /*0570*/  CALL.REL.NOINC `($__internal_0_$__cuda_sm3x_div_rn_noftz_f32_slowpath) ;  /* 0x0000000800a07944 */ /* 0x002fea0003c00000 */
[----:B------:R-:W-:-:S07]  /*0580*/  IMAD.MOV.U32 R6, RZ, RZ, R0 ;  /* 0x000000ffff067224 */ /* 0x000fce00078e0000 */
.L_x_5:
[----:B------:R-:W-:Y:S05]  /*0590*/  BSYNC.RECONVERGENT B1 ;  /* 0x0000000000017941 */ /* 0x000fea0003800200 */
.L_x_4:
[----:B------:R-:W-:Y:S02]  /*05a0*/  FMNMX.NAN R6, R6, 1, PT ;  /* 0x3f80000006067809 */ /* 0x000fe40003820000 */
[----:B------:R-:W-:-:S03]  /*05b0*/  PRMT R9, RZ, 0x7610, R9 ;  /* 0x00007610ff097816 */ /* 0x000fc60000000009 */
[----:B------:R-:W-:-:S06]  /*05c0*/  FMUL R6, R6, 255 ;  /* 0x437f000006067820 */ /* 0x000fcc0000400000 */
[----:B------:R-:W0:Y:S02]  /*05d0*/  F2I.U32.TRUNC.NTZ R6, R6 ;  /* 0x0000000600067305 */ /* 0x000e24000020f000 */
[----:B0-----:R-:W-:Y:S01]  /*05e0*/  PRMT R8, R6, 0x7610, R8 ;  /* 0x0000761006087816 */ /* 0x001fe20000000008 */
[----:B------:R-:W-:Y:S06]  /*05f0*/  BRA `(.L_x_3) ;  /* 0x00000008005c7947 */ /* 0x000fec0003800000 */
.L_x_2:
[----:B------:R-:W0:Y:S01]  /*0600*/  LDCU.64 UR4, c[0x0][0x380] ;  /* 0x00007000ff0477ac */ /* 0x000e220008000a00 */
[----:B------:R-:W-:Y:S01]  /*0610*/  IADD3 R3, PT, PT, -R3, UR6, RZ ;  /* 0x0000000603037c10 */ /* 0x000fe2000fffe1ff */
[----:B------:R-:W2:Y:S01]  /*0620*/  LDC R5, c[0x0][0x3bc] ;  /* 0x0000ef00ff057b82 */ /* 0x000ea20000000800 */
[----:B------:R-:W-:Y:S02]  /*0630*/  I2FP.F32.U32 R2, R2 ;  /* 0x0000000200027245 */ /* 0x000fe40000201000 */
[----:B------:R-:W-:-:S05]  /*0640*/  I2FP.F32.S32 R3, R3 ;  /* 0x0000000300037245 */ /* 0x000fca0000201400 */
[----:B------:R-:W3:Y:S01]  /*0650*/  LDC.64 R8, c[0x0][0x390] ;  /* 0x0000e400ff087b82 */ /* 0x000ee20000000a00 */
[----:B0-----:R-:W-:Y:S01]  /*0660*/  FMUL R2, R2, UR5 ;  /* 0x0000000502027c20 */ /* 0x001fe20008400000 */
[----:B------:R-:W-:Y:S01]  /*0670*/  FMUL R3, R3, UR5 ;  /* 0x0000000503037c20 */ /* 0x000fe20008400000 */
[----:B------:R-:W2:Y:S05]  /*0680*/  LDCU UR5, c[0x0][0x3c0] ;  /* 0x00007800ff0577ac */ /* 0x000eaa0008000800 */
[----:B------:R-:W0:Y:S01]  /*0690*/  LDC R12, c[0x0][0x3a8] ;  /* 0x0000ea00ff0c7b82 */ /* 0x000e220000000800 */
[----:B------:R-:W-:Y:S01]  /*06a0*/  F2I.TRUNC.NTZ R2, R2 ;  /* 0x0000000200027305 */ /* 0x000fe2000020f100 */
[----:B------:R-:W-:-:S07]  /*06b0*/  ULOP3.LUT UR4, UR4, 0xffff, URZ, 0xc0, !UPT ;  /* 0x0000ffff04047892 */ /* 0x000fce000f8ec0ff */
[----:B------:R-:W4:Y:S02]  /*06c0*/  F2I.TRUNC.NTZ R3, R3 ;  /* 0x0000000300037305 */ /* 0x000f24000020f100 */
[----:B----4-:R-:W-:-:S04]  /*06d0*/  IMAD R6, R2, UR4, R3 ;  /* 0x0000000402067c24 */ /* 0x010fc8000f8e0203 */
[----:B--2---:R-:W-:-:S04]  /*06e0*/  IMAD R5, R5, UR5, R6 ;  /* 0x0000000505057c24 */ /* 0x004fc8000f8e0206 */
[----:B---3--:R-:W-:-:S06]  /*06f0*/  IMAD.WIDE R8, R5, 0x4, R8 ;  /* 0x0000000405087825 */ /* 0x008fcc00078e0208 */
[----:B------:R-:W2:Y:S01]  /*0700*/  LDG.E R9, desc[UR8][R8.64] ;  /* 0x0000000808097981 */ /* 0x000ea2000c1e1900 */
[----:B0-----:R-:W0:Y:S01]  /*0710*/  MUFU.RCP R5, R12 ;  /* 0x0000000c00057308 */ /* 0x001e220000001000 */
[----:B------:R-:W-:Y:S01]  /*0720*/  BSSY.RECONVERGENT B1, `(.L_x_6) ;  /* 0x000000c000017945 */ /* 0x000fe20003800200 */
[----:B0-----:R-:W-:-:S04]  /*0730*/  FFMA R2, R5, -R12, 1 ;  /* 0x3f80000005027423 */ /* 0x001fc8000000080c */
[----:B------:R-:W-:Y:S02]  /*0740*/  FFMA R2, R5, R2, R5 ;  /* 0x0000000205027223 */ /* 0x000fe40000000005 */
[----:B--2---:R-:W0:Y:S02]  /*0750*/  FCHK P0, R9, R12 ;  /* 0x0000000c09007302 */ /* 0x004e240000000000 */
[----:B------:R-:W-:-:S04]  /*0760*/  FFMA R10, R2, R9, RZ ;  /* 0x00000009020a7223 */ /* 0x000fc800000000ff */
[----:B------:R-:W-:-:S04]  /*0770*/  FFMA R3, R10, -R12, R9 ;  /* 0x8000000c0a037223 */ /* 0x000fc80000000009 */
[----:B------:R-:W-:Y:S01]  /*0780*/  FFMA R10, R2, R3, R10 ;  /* 0x00000003020a7223 */ /* 0x000fe2000000000a */
[----:B0-----:R-:W-:Y:S06]  /*0790*/  @!P0 BRA `(.L_x_7) ;  /* 0x0000000000108947 */ /* 0x001fec0003800000 */
[----:B------:R-:W-:Y:S01]  /*07a0*/  IMAD.MOV.U32 R3, RZ, RZ, R9 ;  /* 0x000000ffff037224 */ /* 0x000fe200078e0009 */
[----:B------:R-:W-:-:S07]  /*07b0*/  MOV R2, 0x7d0 ;  /* 0x000007d000027802 */ /* 0x000fce0000000f00 */
[----:B-1----:R-:W-:Y:S05]  /*07c0*/  CALL.REL.NOINC `($__internal_0_$__cuda_sm3x_div_rn_noftz_f32_slowpath) ;  /* 0x00000008000c7944 */ /* 0x002fea0003c00000 */
[----:B------:R-:W-:-:S07]  /*07d0*/  IMAD.MOV.U32 R10, RZ, RZ, R0 ;  /* 0x000000ffff0a7224 */ /* 0x000fce00078e0000 */
.L_x_7:
[----:B------:R-:W-:Y:S05]  /*07e0*/  BSYNC.RECONVERGENT B1 ;  /* 0x0000000000017941 */ /* 0x000fea0003800200 */
.L_x_6:
[----:B------:R-:W0:Y:S02]  /*07f0*/  LDCU.64 UR4, c[0x0][0x3a0] ;  /* 0x00007400ff0477ac */ /* 0x000e240008000a00 */
[----:B0-----:R-:W-:-:S04]  /*0800*/  IADD3 R2, P0, PT, R4, UR4, RZ ;  /* 0x0000000404027c10 */ /* 0x001fc8000ff1e0ff */
[----:B------:R-:W-:-:S05]  /*0810*/  LEA.HI.X.SX32 R3, R4, UR5, 0x1, P0 ;  /* 0x0000000504037c11 */ /* 0x000fca00080f0eff */
[----:B------:R-:W2:Y:S01]  /*0820*/  LDG.E.U8 R2, desc[UR8][R2.64] ;  /* 0x0000000802027981 */ /* 0x000ea2000c1e1100 */
[----:B------:R-:W-:Y:S01]  /*0830*/  IMAD.MOV.U32 R5, RZ, RZ, 0x7f ;  /* 0x0000007fff057424 */ /* 0x000fe200078e00ff */
[----:B------:R-:W-:Y:S01]  /*0840*/  PRMT R8, RZ, 0x7610, R8 ;  /* 0x00007610ff087816 */ /* 0x000fe20000000008 */
[----:B------:R-:W-:Y:S01]  /*0850*/  IMAD.MOV.U32 R9, RZ, RZ, 0x7f ;  /* 0x0000007fff097424 */ /* 0x000fe200078e00ff */
[----:B--2---:R-:W-:-:S13]  /*0860*/  ISETP.NE.AND P0, PT, R2, RZ, PT ;  /* 0x000000ff0200720c */ /* 0x004fda0003f05270 */
[----:B------:R-:W-:Y:S05]  /*0870*/  @P0 BRA `(.L_x_3) ;  /* 0x0000000400bc0947 */ /* 0x000fea0003800000 */
[----:B------:R-:W1:Y:S02]  /*0880*/  LDC.64 R2, c[0x0][0x3b0] ;  /* 0x0000ec00ff027b82 */ /* 0x000e640000000a00 */
[----:B-1----:R-:W2:Y:S01]  /*0890*/  LDG.E.U8 R0, desc[UR8][R2.64] ;  /* 0x0000000802007981 */ /* 0x002ea2000c1e1100 */
[----:B------:R-:W-:-:S05]  /*08a0*/  FMNMX.NAN R10, R10, 1, PT ;  /* 0x3f8000000a0a7809 */ /* 0x000fca0003820000 */
[----:B------:R-:W-:-:S06]  /*08b0*/  FMUL R10, R10, 255 ;  /* 0x437f00000a0a7820 */ /* 0x000fcc0000400000 */
[----:B------:R-:W0:Y:S01]  /*08c0*/  F2I.U32.TRUNC.NTZ R10, R10 ;  /* 0x0000000a000a7305 */ /* 0x000e22000020f000 */
[----:B--2---:R-:W-:-:S13]  /*08d0*/  ISETP.NE.AND P0, PT, R0, RZ, PT ;  /* 0x000000ff0000720c */ /* 0x004fda0003f05270 */
[----:B0-----:R-:W-:Y:S05]  /*08e0*/  @!P0 BRA `(.L_x_8) ;  /* 0x00000000003c8947 */ /* 0x001fea0003800000 */
[----:B------:R-:W0:Y:S01]  /*08f0*/  LDCU.64 UR4, c[0x0][0x398] ;  /* 0x00007300ff0477ac */ /* 0x000e220008000a00 */
[----:B------:R-:W2:Y:S01]  /*0900*/  LDG.E.U8 R0, desc[UR8][R2.64+0x1] ;  /* 0x0000010802007981 */ /* 0x000ea2000c1e1100 */
[----:B0-----:R-:W-:-:S04]  /*0910*/  IADD3 R8, P0, PT, R6, UR4, RZ ;  /* 0x0000000406087c10 */ /* 0x001fc8000ff1e0ff */
[----:B------:R-:W-:-:S05]  /*0920*/  LEA.HI.X.SX32 R9, R6, UR5, 0x1, P0 ;  /* 0x0000000506097c11 */ /* 0x000fca00080f0eff */
[----:B------:R-:W3:Y:S01]  /*0930*/  LDG.E.U8 R8, desc[UR8][R8.64] ;  /* 0x0000000808087981 */ /* 0x000ee2000c1e1100 */
[----:B--2---:R-:W-:Y:S02]  /*0940*/  ISETP.NE.AND P0, PT, R0, RZ, PT ;  /* 0x000000ff0000720c */ /* 0x004fe40003f05270 */
[----:B---3--:R-:W-:-:S11]  /*0950*/  ISETP.NE.AND P1, PT, R8, 0x1, PT ;  /* 0x000000010800780c */ /* 0x008fd60003f25270 */
[----:B------:R-:W-:Y:S02]  /*0960*/  @P0 ISETP.NE.AND P2, PT, R8, 0x2, PT ;  /* 0x000000020800080c */ /* 0x000fe40003f45270 */
[----:B------:R-:W-:Y:S02]  /*0970*/  SEL R0, RZ, 0x64, P1 ;  /* 0x00000064ff007807 */ /* 0x000fe40000800000 */
[----:B------:R-:W-:Y:S02]  /*0980*/  @P0 SEL R6, RZ, 0xffffffff, P2 ;  /* 0xffffffffff060807 */ /* 0x000fe40001000000 */
[----:B------:R-:W-:Y:S02]  /*0990*/  @P0 PRMT R5, R0, 0x7610, R5 ;  /* 0x0000761000050816 */ /* 0x000fe40000000005 */
[----:B------:R-:W-:Y:S02]  /*09a0*/  @P0 PRMT R9, R6, 0x7610, R9 ;  /* 0x0000761006090816 */ /* 0x000fe40000000009 */
[----:B------:R-:W-:-:S02]  /*09b0*/  @!P0 PRMT R5, R0, 0x7610, R5 ;  /* 0x0000761000058816 */ /* 0x000fc40000000005 */
[----:B------:R-:W-:Y:S01]  /*09c0*/  @!P0 PRMT R9, RZ, 0x7610, R9 ;  /* 0x00007610ff098816 */ /* 0x000fe20000000009 */
[----:B------:R-:W-:Y:S06]  /*09d0*/  BRA `(.L_x_9) ;  /* 0x00000000002c7947 */ /* 0x000fec0003800000 */
.L_x_8:
[----:B------:R-:W2:Y:S02]  /*09e0*/  LDG.E.U8 R0, desc[UR8][R2.64+0x1] ;  /* 0x0000010802007981 */ /* 0x000ea4000c1e1100 */
[----:B--2---:R-:W-:-:S13]  /*09f0*/  ISETP.NE.AND P0, PT, R0, RZ, PT ;  /* 0x000000ff0000720c */ /* 0x004fda0003f05270 */
[----:B------:R-:W0:Y:S02]  /*0a00*/  @P0 LDC.64 R8, c[0x0][0x398] ;  /* 0x0000e600ff080b82 */ /* 0x000e240000000a00 */
[----:B0-----:R-:W-:-:S04]  /*0a10*/  @P0 IADD3 R8, P1, PT, R6, R8, RZ ;  /* 0x0000000806080210 */ /* 0x001fc80007f3e0ff */
[----:B------:R-:W-:-:S05]  /*0a20*/  @P0 LEA.HI.X.SX32 R9, R6, R9, 0x1, P1 ;  /* 0x0000000906090211 */ /* 0x000fca00008f0eff */
[----:B------:R0:W2:Y:S01]  /*0a30*/  @P0 LDG.E.U8 R8, desc[UR8][R8.64] ;  /* 0x0000000808080981 */ /* 0x0000a2000c1e1100 */
[----:B------:R-:W-:Y:S02]  /*0a40*/  PRMT R5, RZ, 0x7610, R5 ;  /* 0x00007610ff057816 */ /* 0x000fe40000000005 */
[----:B0-----:R-:W-:Y:S02]  /*0a50*/  PRMT R9, RZ, 0x7610, R9 ;  /* 0x00007610ff097816 */ /* 0x001fe40000000009 */
[----:B--2---:R-:W-:-:S04]  /*0a60*/  @P0 ISETP.NE.AND P1, PT, R8, 0x2, PT ;  /* 0x000000020800080c */ /* 0x004fc80003f25270 */
[----:B------:R-:W-:-:S04]  /*0a70*/  @P0 SEL R0, RZ, 0xffffffff, P1 ;  /* 0xffffffffff000807 */ /* 0x000fc80000800000 */
[----:B------:R-:W-:-:S07]  /*0a80*/  @P0 PRMT R9, R0, 0x7610, R9 ;  /* 0x0000761000090816 */ /* 0x000fce0000000009 */
.L_x_9:
[----:B------:R-:W2:Y:S02]  /*0a90*/  LDG.E.U8 R2, desc[UR8][R2.64+0x2] ;  /* 0x0000020802027981 */ /* 0x000ea4000c1e1100 */
[----:B--2---:R-:W-:-:S04]  /*0aa0*/  ISETP.NE.AND P0, PT, R2, RZ, PT ;  /* 0x000000ff0200720c */ /* 0x004fc80003f05270 */
[----:B------:R-:W-:Y:S01]  /*0ab0*/  SEL R8, R10, RZ, P0 ;  /* 0x000000ff0a087207 */ /* 0x000fe20000000000 */
[----:B------:R-:W-:Y:S08]  /*0ac0*/  BRA `(.L_x_3) ;  /* 0x0000000400287947 */ /* 0x000ff00003800000 */
.L_x_1:
[----:B------:R-:W0:Y:S01]  /*0ad0*/  LDC R10, c[0x0][0x3c8] ;  /* 0x0000f200ff0a7b82 */ /* 0x000e220000000800 */
[----:B------:R-:W0:Y:S01]  /*0ae0*/  LDCU UR7, c[0x0][0x3bc] ;  /* 0x00007780ff0777ac */ /* 0x000e220008000800 */
[----:B------:R-:W-:Y:S02]  /*0af0*/  PRMT R8, RZ, 0x7610, R8 ;  /* 0x00007610ff087816 */ /* 0x000fe40000000008 */
[----:B------:R-:W-:Y:S01]  /*0b00*/  PRMT R9, RZ, 0x7610, R9 ;  /* 0x00007610ff097816 */ /* 0x000fe20000000009 */
[----:B0-----:R-:W-:-:S05]  /*0b10*/  VIADD R5, R10, UR7 ;  /* 0x000000070a057c36 */ /* 0x001fca0008000000 */
[C---:B------:R-:W-:Y:S02]  /*0b20*/  ISETP.GE.AND P0, PT, R2.reuse, R5, PT ;  /* 0x000000050200720c */ /* 0x040fe40003f06270 */
[----:B------:R-:W-:Y:S02]  /*0b30*/  PRMT R5, RZ, 0x7610, R5 ;  /* 0x00007610ff057816 */ /* 0x000fe40000000005 */
        /* <DEDUP_REMOVED lines=9> */
[----:B------:R-:W-:Y:S02]  /*0bd0*/  IADD3 R3, PT, PT, -R3, UR6, RZ ;  /* 0x0000000603037c10 */ /* 0x000fe4000fffe1ff */
[----:B------:R-:W-:Y:S02]  /*0be0*/  IABS R7, R6 ;  /* 0x0000000600077213 */ /* 0x000fe40000000000 */
[----:B------:R-:W-:Y:S02]  /*0bf0*/  I2FP.F32.S32 R3, R3 ;  /* 0x0000000300037245 */ /* 0x000fe40000201400 */
[----:B------:R-:W3:Y:S01]  /*0c00*/  I2F.RP R12, R7 ;  /* 0x00000007000c7306 */ /* 0x000ee20000209400 */
[----:B------:R-:W-:Y:S01]  /*0c10*/  ISETP.NE.AND P2, PT, R6, RZ, PT ;  /* 0x000000ff0600720c */ /* 0x000fe20003f45270 */
[----:B--2---:R-:W-:-:S06]  /*0c20*/  ULOP3.LUT UR4, UR4, 0xffff, URZ, 0xc0, !UPT ;  /* 0x0000ffff04047892 */ /* 0x004fcc000f8ec0ff */
[----:B---3--:R-:W2:Y:S01]  /*0c30*/  MUFU.RCP R12, R12 ;  /* 0x0000000c000c7308 */ /* 0x008ea20000001000 */
[----:B0-----:R-:W-:Y:S02]  /*0c40*/  IADD3 R10, PT, PT, R11, -UR7, R2 ;  /* 0x800000070b0a7c10 */ /* 0x001fe4000fffe002 */
[----:B------:R-:W-:Y:S02]  /*0c50*/  IABS R2, R6 ;  /* 0x0000000600027213 */ /* 0x000fe40000000000 */
[----:B------:R-:W-:Y:S02]  /*0c60*/  IABS R13, R10 ;  /* 0x0000000a000d7213 */ /* 0x000fe40000000000 */
[----:B------:R-:W-:Y:S01]  /*0c70*/  ISETP.GE.AND P1, PT, R10, RZ, PT ;  /* 0x000000ff0a00720c */ /* 0x000fe20003f26270 */
[----:B--2---:R-:W-:Y:S02]  /*0c80*/  VIADD R8, R12, 0xffffffe ;  /* 0x0ffffffe0c087836 */ /* 0x004fe40000000000 */
[----:B------:R-:W-:-:S02]  /*0c90*/  IMAD.MOV R12, RZ, RZ, -R2 ;  /* 0x000000ffff0c7224 */ /* 0x000fc400078e0a02 */
[----:B------:R0:W2:Y:S02]  /*0ca0*/  F2I.FTZ.U32.TRUNC.NTZ R9, R8 ;  /* 0x0000000800097305 */ /* 0x0000a4000021f000 */
[----:B0-----:R-:W-:Y:S02]  /*0cb0*/  IMAD.MOV.U32 R8, RZ, RZ, RZ ;  /* 0x000000ffff087224 */ /* 0x001fe400078e00ff */
[----:B--2---:R-:W-:-:S04]  /*0cc0*/  IMAD.MOV R14, RZ, RZ, -R9 ;  /* 0x000000ffff0e7224 */ /* 0x004fc800078e0a09 */
[----:B------:R-:W-:-:S04]  /*0cd0*/  IMAD R11, R14, R7, RZ ;  /* 0x000000070e0b7224 */ /* 0x000fc800078e02ff */
[----:B------:R-:W-:-:S04]  /*0ce0*/  IMAD.HI.U32 R2, R9, R11, R8 ;  /* 0x0000000b09027227 */ /* 0x000fc800078e0008 */
[----:B------:R-:W-:-:S04]  /*0cf0*/  IMAD.MOV.U32 R9, RZ, RZ, R13 ;  /* 0x000000ffff097224 */ /* 0x000fc800078e000d */
[----:B------:R-:W-:-:S04]  /*0d00*/  IMAD.HI.U32 R2, R2, R9, RZ ;  /* 0x0000000902027227 */ /* 0x000fc800078e00ff */
[----:B------:R-:W-:Y:S01]  /*0d10*/  IMAD R12, R2, R12, R9 ;  /* 0x0000000c020c7224 */ /* 0x000fe200078e0209 */
[----:B------:R-:W-:Y:S01]  /*0d20*/  I2FP.F32.S32 R2, UR7 ;  /* 0x0000000700027c45 */ /* 0x000fe20008201400 */
[----:B------:R-:W-:-:S03]  /*0d30*/  FMUL R9, R3, UR5 ;  /* 0x0000000503097c20 */ /* 0x000fc60008400000 */
[----:B------:R-:W-:Y:S01]  /*0d40*/  ISETP.GT.U32.AND P0, PT, R7, R12, PT ;  /* 0x0000000c0700720c */ /* 0x000fe20003f04070 */
[----:B------:R-:W-:Y:S01]  /*0d50*/  FMUL R8, R2, UR5 ;  /* 0x0000000502087c20 */ /* 0x000fe20008400000 */
[----:B------:R-:W0:Y:S01]  /*0d60*/  LDCU UR5, c[0x0][0x3c0] ;  /* 0x00007800ff0577ac */ /* 0x000e220008000800 */
[----:B------:R-:W2:Y:S01]  /*0d70*/  LDC.64 R2, c[0x0][0x390] ;  /* 0x0000e400ff027b82 */ /* 0x000ea20000000a00 */
[----:B------:R-:W-:Y:S08]  /*0d80*/  F2I.TRUNC.NTZ R9, R9 ;  /* 0x0000000900097305 */ /* 0x000ff0000020f100 */
[----:B------:R-:W3:Y:S01]  /*0d90*/  F2I.TRUNC.NTZ R8, R8 ;  /* 0x0000000800087305 */ /* 0x000ee2000020f100 */
[----:B------:R-:W-:-:S05]  /*0da0*/  @!P0 IMAD.IADD R12, R12, 0x1, -R7 ;  /* 0x000000010c0c8824 */ /* 0x000fca00078e0a07 */
[----:B------:R-:W-:Y:S01]  /*0db0*/  ISETP.GT.U32.AND P0, PT, R7, R12, PT ;  /* 0x0000000c0700720c */ /* 0x000fe20003f04070 */
[----:B---3--:R-:W-:Y:S02]  /*0dc0*/  IMAD R8, R8, UR4, R9 ;  /* 0x0000000408087c24 */ /* 0x008fe4000f8e0209 */
[----:B------:R-:W3:Y:S10]  /*0dd0*/  LDC R9, c[0x0][0x3a8] ;  /* 0x0000ea00ff097b82 */ /* 0x000ef40000000800 */
[----:B------:R-:W-:-:S04]  /*0de0*/  @!P0 IMAD.IADD R12, R12, 0x1, -R7 ;  /* 0x000000010c0c8824 */ /* 0x000fc800078e0a07 */
[----:B------:R-:W-:Y:S01]  /*0df0*/  @!P1 IMAD.MOV R12, RZ, RZ, -R12 ;  /* 0x000000ffff0c9224 */ /* 0x000fe200078e0a0c */
[----:B------:R-:W-:-:S05]  /*0e00*/  @!P2 LOP3.LUT R12, RZ, R6, RZ, 0x33, !PT ;  /* 0x00000006ff0ca212 */ /* 0x000fca00078e33ff */
[----:B0-----:R-:W-:-:S04]  /*0e10*/  IMAD R7, R12, UR5, R8 ;  /* 0x000000050c077c24 */ /* 0x001fc8000f8e0208 */
[----:B--2---:R-:W-:-:S06]  /*0e20*/  IMAD.WIDE R6, R7, 0x4, R2 ;  /* 0x0000000407067825 */ /* 0x004fcc00078e0202 */
        /* <DEDUP_REMOVED lines=14> */
.L_x_11:
[----:B------:R-:W-:Y:S05]  /*0f10*/  BSYNC.RECONVERGENT B1 ;  /* 0x0000000000017941 */ /* 0x000fea0003800200 */
.L_x_10:
[----:B------:R-:W-:Y:S02]  /*0f20*/  FMNMX.NAN R2, R2, 1, PT ;  /* 0x3f80000002027809 */ /* 0x000fe40003820000 */
[----:B------:R-:W-:-:S03]  /*0f30*/  PRMT R9, RZ, 0x7610, R9 ;  /* 0x00007610ff097816 */ /* 0x000fc60000000009 */
[----:B------:R-:W-:-:S06]  /*0f40*/  FMUL R2, R2, 255 ;  /* 0x437f000002027820 */ /* 0x000fcc0000400000 */
[----:B------:R-:W0:Y:S02]  /*0f50*/  F2I.U32.TRUNC.NTZ R2, R2 ;  /* 0x0000000200027305 */ /* 0x000e24000020f000 */
[----:B0-----:R-:W-:-:S07]  /*0f60*/  PRMT R8, R2, 0x7610, R8 ;  /* 0x0000761002087816 */ /* 0x001fce0000000008 */
.L_x_3:
[----:B------:R-:W-:Y:S05]  /*0f70*/  BSYNC.RECONVERGENT B0 ;  /* 0x0000000000007941 */ /* 0x000fea0003800200 */
.L_x_0:
[----:B------:R-:W0:Y:S01]  /*0f80*/  LDCU.64 UR4, c[0x0][0x388] ;  /* 0x00007100ff0477ac */ /* 0x000e220008000a00 */
[----:B------:R-:W-:-:S05]  /*0f90*/  IMAD.SHL.U32 R4, R4, 0x4, RZ ;  /* 0x0000000404047824 */ /* 0x000fca00078e00ff */
[----:B0-----:R-:W-:-:S04]  /*0fa0*/  IADD3 R2, P0, PT, R4, UR4, RZ ;  /* 0x0000000404027c10 */ /* 0x001fc8000ff1e0ff */
[----:B------:R-:W-:-:S05]  /*0fb0*/  LEA.HI.X.SX32 R3, R4, UR5, 0x1, P0 ;  /* 0x0000000504037c11 */ /* 0x000fca00080f0eff */
[----:B------:R-:W-:Y:S04]  /*0fc0*/  STG.E.U8 desc[UR8][R2.64], R9 ;  /* 0x0000000902007986 */ /* 0x000fe8000c101108 */
[----:B------:R-:W-:Y:S04]  /*0fd0*/  STG.E.U8 desc[UR8][R2.64+0x1], R5 ;  /* 0x0000010502007986 */ /* 0x000fe8000c101108 */
[----:B------:R-:W-:Y:S01]  /*0fe0*/  STG.E.U8 desc[UR8][R2.64+0x2], R8 ;  /* 0x0000020802007986 */ /* 0x000fe2000c101108 */
[----:B------:R-:W-:Y:S05]  /*0ff0*/  EXIT ;  /* 0x000000000000794d */ /* 0x000fea0003800000 */
        .weak           $__internal_0_$__cuda_sm3x_div_rn_noftz_f32_slowpath
        .type           $__internal_0_$__cuda_sm3x_div_rn_noftz_f32_slowpath,@function
        .size           $__internal_0_$__cuda_sm3x_div_rn_noftz_f32_slowpath,(.L_x_24 - $__internal_0_$__cuda_sm3x_div_rn_noftz_f32_slowpath)
$__internal_0_$__cuda_sm3x_div_rn_noftz_f32_slowpath:
[----:B------:R-:W-:Y:S01]  /*1000*/  SHF.R.U32.HI R8, RZ, 0x17, R0 ;  /* 0x00000017ff087819 */ /* 0x000fe20000011600 */
[----:B------:R-:W-:Y:S01]  /*1010*/  BSSY.RECONVERGENT B2, `(.L_x_12) ;  /* 0x0000062000027945 */ /* 0x000fe20003800200 */
[----:B------:R-:W-:Y:S02]  /*1020*/  SHF.R.U32.HI R7, RZ, 0x17, R3 ;  /* 0x00000017ff077819 */ /* 0x000fe40000011603 */
[----:B------:R-:W-:Y:S02]  /*1030*/  LOP3.LUT R8, R8, 0xff, RZ, 0xc0, !PT ;  /* 0x000000ff08087812 */ /* 0x000fe400078ec0ff */
[----:B------:R-:W-:-:S03]  /*1040*/  LOP3.LUT R12, R7, 0xff, RZ, 0xc0, !PT ;  /* 0x000000ff070c7812 */ /* 0x000fc600078ec0ff */
[----:B------:R-:W-:Y:S02]  /*1050*/  VIADD R9, R8, 0xffffffff ;  /* 0xffffffff08097836 */ /* 0x000fe40000000000 */
[----:B------:R-:W-:-:S03]  /*1060*/  VIADD R10, R12, 0xffffffff ;  /* 0xffffffff0c0a7836 */ /* 0x000fc60000000000 */
[----:B------:R-:W-:-:S04]  /*1070*/  ISETP.GT.U32.AND P0, PT, R9, 0xfd, PT ;  /* 0x000000fd0900780c */ /* 0x000fc80003f04070 */
[----:B------:R-:W-:-:S13]  /*1080*/  ISETP.GT.U32.OR P0, PT, R10, 0xfd, P0 ;  /* 0x000000fd0a00780c */ /* 0x000fda0000704470 */
[----:B------:R-:W-:Y:S01]  /*1090*/  @!P0 IMAD.MOV.U32 R7, RZ, RZ, RZ ;  /* 0x000000ffff078224 */ /* 0x000fe200078e00ff */
[----:B------:R-:W-:Y:S06]  /*10a0*/  @!P0 BRA `(.L_x_13) ;  /* 0x00000000005c8947 */ /* 0x000fec0003800000 */
[----:B------:R-:W-:Y:S02]  /*10b0*/  FSETP.GTU.FTZ.AND P0, PT, |R3|, +INF , PT ;  /* 0x7f8000000300780b */ /* 0x000fe40003f1c200 */
[----:B------:R-:W-:-:S04]  /*10c0*/  FSETP.GTU.FTZ.AND P1, PT, |R0|, +INF , PT ;  /* 0x7f8000000000780b */ /* 0x000fc80003f3c200 */
[----:B------:R-:W-:-:S13]  /*10d0*/  PLOP3.LUT P0, PT, P0, P1, PT, 0xf8, 0x8f ;  /* 0x00000000008f781c */ /* 0x000fda0000703f70 */
[----:B------:R-:W-:Y:S05]  /*10e0*/  @P0 BRA `(.L_x_14) ;  /* 0x00000004004c0947 */ /* 0x000fea0003800000 */
[----:B------:R-:W-:-:S13]  /*10f0*/  LOP3.LUT P0, RZ, R0, 0x7fffffff, R3, 0xc8, !PT ;  /* 0x7fffffff00ff7812 */ /* 0x000fda000780c803 */
[----:B------:R-:W-:Y:S05]  /*1100*/  @!P0 BRA `(.L_x_15) ;  /* 0x00000004003c8947 */ /* 0x000fea0003800000 */
[C---:B------:R-:W-:Y:S02]  /*1110*/  FSETP.NEU.FTZ.AND P2, PT, |R3|.reuse, +INF , PT ;  /* 0x7f8000000300780b */ /* 0x040fe40003f5d200 */
[----:B------:R-:W-:Y:S02]  /*1120*/  FSETP.NEU.FTZ.AND P1, PT, |R0|, +INF , PT ;  /* 0x7f8000000000780b */ /* 0x000fe40003f3d200 */
[----:B------:R-:W-:-:S11]  /*1130*/  FSETP.NEU.FTZ.AND P0, PT, |R3|, +INF , PT ;  /* 0x7f8000000300780b */ /* 0x000fd60003f1d200 */
[----:B------:R-:W-:Y:S05]  /*1140*/  @!P1 BRA !P2, `(.L_x_15) ;  /* 0x00000004002c9947 */ /* 0x000fea0005000000 */
[----:B------:R-:W-:-:S04]  /*1150*/  LOP3.LUT P2, RZ, R3, 0x7fffffff, RZ, 0xc0, !PT ;  /* 0x7fffffff03ff7812 */ /* 0x000fc8000784c0ff */
[----:B------:R-:W-:-:S13]  /*1160*/  PLOP3.LUT P1, PT, P1, P2, PT, 0x2f, 0xf2 ;  /* 0x0000000000f2781c */ /* 0x000fda0000f24577 */
[----:B------:R-:W-:Y:S05]  /*1170*/  @P1 BRA `(.L_x_16) ;  /* 0x0000000400181947 */ /* 0x000fea0003800000 */
[----:B------:R-:W-:-:S04]  /*1180*/  LOP3.LUT P1, RZ, R0, 0x7fffffff, RZ, 0xc0, !PT ;  /* 0x7fffffff00ff7812 */ /* 0x000fc8000782c0ff */
[----:B------:R-:W-:-:S13]  /*1190*/  PLOP3.LUT P0, PT, P0, P1, PT, 0x2f, 0xf2 ;  /* 0x0000000000f2781c */ /* 0x000fda0000702577 */
[----:B------:R-:W-:Y:S05]  /*11a0*/  @P0 BRA `(.L_x_17) ;  /* 0x0000000400000947 */ /* 0x000fea0003800000 */
[----:B------:R-:W-:Y:S02]  /*11b0*/  ISETP.GE.AND P0, PT, R10, RZ, PT ;  /* 0x000000ff0a00720c */ /* 0x000fe40003f06270 */
[----:B------:R-:W-:-:S11]  /*11c0*/  ISETP.GE.AND P1, PT, R9, RZ, PT ;  /* 0x000000ff0900720c */ /* 0x000fd60003f26270 */
[----:B------:R-:W-:Y:S02]  /*11d0*/  @P0 IMAD.MOV.U32 R7, RZ, RZ, RZ ;  /* 0x000000ffff070224 */ /* 0x000fe400078e00ff */
[----:B------:R-:W-:Y:S01]  /*11e0*/  @!P0 FFMA R3, R3, 1.84467440737095516160e+19, RZ ;  /* 0x5f80000003038823 */ /* 0x000fe200000000ff */
[----:B------:R-:W-:Y:S02]  /*11f0*/  @!P0 IMAD.MOV.U32 R7, RZ, RZ, -0x40 ;  /* 0xffffffc0ff078424 */ /* 0x000fe400078e00ff */
[----:B------:R-:W-:Y:S02]  /*1200*/  @!P1 FFMA R0, R0, 1.84467440737095516160e+19, RZ ;  /* 0x5f80000000009823 */ /* 0x000fe400000000ff */
[----:B------:R-:W-:-:S07]  /*1210*/  @!P1 VIADD R7, R7, 0x40 ;  /* 0x0000004007079836 */ /* 0x000fce0000000000 */
.L_x_13:
[----:B------:R-:W-:Y:S01]  /*1220*/  LEA R9, R8, 0xc0800000, 0x17 ;  /* 0xc080000008097811 */ /* 0x000fe200078eb8ff */
[----:B------:R-:W-:Y:S04]  /*1230*/  BSSY.RECONVERGENT B3, `(.L_x_18) ;  /* 0x0000036000037945 */ /* 0x000fe80003800200 */
[----:B------:R-:W-:Y:S02]  /*1240*/  IMAD.IADD R10, R0, 0x1, -R9 ;  /* 0x00000001000a7824 */ /* 0x000fe400078e0a09 */
[----:B------:R-:W-:Y:S02]  /*1250*/  VIADD R9, R12, 0xffffff81 ;  /* 0xffffff810c097836 */ /* 0x000fe40000000000 */
[----:B------:R-:W0:Y:S01]  /*1260*/  MUFU.RCP R11, R10 ;  /* 0x0000000a000b7308 */ /* 0x000e220000001000 */
[----:B------:R-:W-:Y:S01]  /*1270*/  FADD.FTZ R13, -R10, -RZ ;  /* 0x800000ff0a0d7221 */ /* 0x000fe20000010100 */
[C---:B------:R-:W-:Y:S01]  /*1280*/  IMAD R0, R9.reuse, -0x800000, R3 ;  /* 0xff80000009007824 */ /* 0x040fe200078e0203 */
[----:B------:R-:W-:-:S05]  /*1290*/  IADD3 R8, PT, PT, R9, 0x7f, -R8 ;  /* 0x0000007f09087810 */ /* 0x000fca0007ffe808 */
[----:B------:R-:W-:Y:S02]  /*12a0*/  IMAD.IADD R8, R8, 0x1, R7 ;  /* 0x0000000108087824 */ /* 0x000fe400078e0207 */
[----:B0-----:R-:W-:-:S04]  /*12b0*/  FFMA R12, R11, R13, 1 ;  /* 0x3f8000000b0c7423 */ /* 0x001fc8000000000d */
[----:B------:R-:W-:-:S04]  /*12c0*/  FFMA R14, R11, R12, R11 ;  /* 0x0000000c0b0e7223 */ /* 0x000fc8000000000b */
[----:B------:R-:W-:-:S04]  /*12d0*/  FFMA R3, R0, R14, RZ ;  /* 0x0000000e00037223 */ /* 0x000fc800000000ff */
[----:B------:R-:W-:-:S04]  /*12e0*/  FFMA R12, R13, R3, R0 ;  /* 0x000000030d0c7223 */ /* 0x000fc80000000000 */
[----:B------:R-:W-:-:S04]  /*12f0*/  FFMA R11, R14, R12, R3 ;  /* 0x0000000c0e0b7223 */ /* 0x000fc80000000003 */
[----:B------:R-:W-:-:S04]  /*1300*/  FFMA R12, R13, R11, R0 ;  /* 0x0000000b0d0c7223 */ /* 0x000fc80000000000 */
[----:B------:R-:W-:-:S05]  /*1310*/  FFMA R0, R14, R12, R11 ;  /* 0x0000000c0e007223 */ /* 0x000fca000000000b */
[----:B------:R-:W-:-:S04]  /*1320*/  SHF.R.U32.HI R3, RZ, 0x17, R0 ;  /* 0x00000017ff037819 */ /* 0x000fc80000011600 */
[----:B------:R-:W-:-:S05]  /*1330*/  LOP3.LUT R3, R3, 0xff, RZ, 0xc0, !PT ;  /* 0x000000ff03037812 */ /* 0x000fca00078ec0ff */
[----:B------:R-:W-:-:S04]  /*1340*/  IMAD.IADD R9, R3, 0x1, R8 ;  /* 0x0000000103097824 */ /* 0x000fc800078e0208 */
[----:B------:R-:W-:-:S05]  /*1350*/  VIADD R3, R9, 0xffffffff ;  /* 0xffffffff09037836 */ /* 0x000fca0000000000 */
[----:B------:R-:W-:-:S13]  /*1360*/  ISETP.GE.U32.AND P0, PT, R3, 0xfe, PT ;  /* 0x000000fe0300780c */ /* 0x000fda0003f06070 */
[----:B------:R-:W-:Y:S05]  /*1370*/  @!P0 BRA `(.L_x_19) ;  /* 0x0000000000808947 */ /* 0x000fea0003800000 */
[----:B------:R-:W-:-:S13]  /*1380*/  ISETP.GT.AND P0, PT, R9, 0xfe, PT ;  /* 0x000000fe0900780c */ /* 0x000fda0003f04270 */
[----:B------:R-:W-:Y:S05]  /*1390*/  @P0 BRA `(.L_x_20) ;  /* 0x00000000006c0947 */ /* 0x000fea0003800000 */
[----:B------:R-:W-:-:S13]  /*13a0*/  ISETP.GE.AND P0, PT, R9, 0x1, PT ;  /* 0x000000010900780c */ /* 0x000fda0003f06270 */
[----:B------:R-:W-:Y:S05]  /*13b0*/  @P0 BRA `(.L_x_21) ;  /* 0x0000000000740947 */ /* 0x000fea0003800000 */
[----:B------:R-:W-:Y:S02]  /*13c0*/  ISETP.GE.AND P0, PT, R9, -0x18, PT ;  /* 0xffffffe80900780c */ /* 0x000fe40003f06270 */
[----:B------:R-:W-:-:S11]  /*13d0*/  LOP3.LUT R0, R0, 0x80000000, RZ, 0xc0, !PT ;  /* 0x8000000000007812 */ /* 0x000fd600078ec0ff */
[----:B------:R-:W-:Y:S05]  /*13e0*/  @!P0 BRA `(.L_x_21) ;  /* 0x0000000000688947 */ /* 0x000fea0003800000 */
[CCC-:B------:R-:W-:Y:S01]  /*13f0*/  FFMA.RZ R3, R14.reuse, R12.reuse, R11.reuse ;  /* 0x0000000c0e037223 */ /* 0x1c0fe2000000c00b */
[C---:B------:R-:W-:Y:S02]  /*1400*/  VIADD R10, R9.reuse, 0x20 ;  /* 0x00000020090a7836 */ /* 0x040fe40000000000 */
[CCC-:B------:R-:W-:Y:S01]  /*1410*/  FFMA.RM R8, R14.reuse, R12.reuse, R11.reuse ;  /* 0x0000000c0e087223 */ /* 0x1c0fe2000000400b */
[----:B------:R-:W-:Y:S02]  /*1420*/  ISETP.NE.AND P2, PT, R9, RZ, PT ;  /* 0x000000ff0900720c */ /* 0x000fe40003f45270 */
[----:B------:R-:W-:Y:S01]  /*1430*/  LOP3.LUT R7, R3, 0x7fffff, RZ, 0xc0, !PT ;  /* 0x007fffff03077812 */ /* 0x000fe200078ec0ff */
[----:B------:R-:W-:Y:S01]  /*1440*/  FFMA.RP R3, R14, R12, R11 ;  /* 0x0000000c0e037223 */ /* 0x000fe2000000800b */
[----:B------:R-:W-:Y:S01]  /*1450*/  ISETP.NE.AND P1, PT, R9, RZ, PT ;  /* 0x000000ff0900720c */ /* 0x000fe20003f25270 */
[----:B------:R-:W-:Y:S01]  /*1460*/  IMAD.MOV R9, RZ, RZ, -R9 ;  /* 0x000000ffff097224 */ /* 0x000fe200078e0a09 */
[----:B------:R-:W-:-:S02]  /*1470*/  LOP3.LUT R7, R7, 0x800000, RZ, 0xfc, !PT ;  /* 0x0080000007077812 */ /* 0x000fc400078efcff */
[----:B------:R-:W-:Y:S02]  /*1480*/  FSETP.NEU.FTZ.AND P0, PT, R3, R8, PT ;  /* 0x000000080300720b */ /* 0x000fe40003f1d000 */
[----:B------:R-:W-:Y:S02]  /*1490*/  SHF.L.U32 R10, R7, R10, RZ ;  /* 0x0000000a070a7219 */ /* 0x000fe400000006ff */
[----:B------:R-:W-:Y:S02]  /*14a0*/  SEL R8, R9, RZ, P2 ;  /* 0x000000ff09087207 */ /* 0x000fe40001000000 */
[----:B------:R-:W-:Y:S02]  /*14b0*/  ISETP.NE.AND P1, PT, R10, RZ, P1 ;  /* 0x000000ff0a00720c */ /* 0x000fe40000f25270 */
[----:B------:R-:W-:Y:S02]  /*14c0*/  SHF.R.U32.HI R8, RZ, R8, R7 ;  /* 0x00000008ff087219 */ /* 0x000fe40000011607 */
[----:B------:R-:W-:-:S02]  /*14d0*/  PLOP3.LUT P0, PT, P0, P1, PT, 0xf8, 0x8f ;  /* 0x00000000008f781c */ /* 0x000fc40000703f70 */
[----:B------:R-:W-:Y:S02]  /*14e0*/  SHF.R.U32.HI R10, RZ, 0x1, R8 ;  /* 0x00000001ff0a7819 */ /* 0x000fe40000011608 */
[----:B------:R-:W-:-:S04]  /*14f0*/  SEL R3, RZ, 0x1, !P0 ;  /* 0x00000001ff037807 */ /* 0x000fc80004000000 */
[----:B------:R-:W-:-:S04]  /*1500*/  LOP3.LUT R3, R3, 0x1, R10, 0xf8, !PT ;  /* 0x0000000103037812 */ /* 0x000fc800078ef80a */
[----:B------:R-:W-:-:S05]  /*1510*/  LOP3.LUT R3, R3, R8, RZ, 0xc0, !PT ;  /* 0x0000000803037212 */ /* 0x000fca00078ec0ff */
[----:B------:R-:W-:-:S05]  /*1520*/  IMAD.IADD R3, R10, 0x1, R3 ;  /* 0x000000010a037824 */ /* 0x000fca00078e0203 */
[----:B------:R-:W-:Y:S01]  /*1530*/  LOP3.LUT R0, R3, R0, RZ, 0xfc, !PT ;  /* 0x0000000003007212 */ /* 0x000fe200078efcff */
[----:B------:R-:W-:Y:S06]  /*1540*/  BRA `(.L_x_21) ;  /* 0x0000000000107947 */ /* 0x000fec0003800000 */
.L_x_20:
[----:B------:R-:W-:-:S04]  /*1550*/  LOP3.LUT R0, R0, 0x80000000, RZ, 0xc0, !PT ;  /* 0x8000000000007812 */ /* 0x000fc800078ec0ff */
[----:B------:R-:W-:Y:S01]  /*1560*/  LOP3.LUT R0, R0, 0x7f800000, RZ, 0xfc, !PT ;  /* 0x7f80000000007812 */ /* 0x000fe200078efcff */
[----:B------:R-:W-:Y:S06]  /*1570*/  BRA `(.L_x_21) ;  /* 0x0000000000047947 */ /* 0x000fec0003800000 */
.L_x_19:
[----:B------:R-:W-:-:S07]  /*1580*/  IMAD R0, R8, 0x800000, R0 ;  /* 0x0080000008007824 */ /* 0x000fce00078e0200 */
.L_x_21:
[----:B------:R-:W-:Y:S05]  /*1590*/  BSYNC.RECONVERGENT B3 ;  /* 0x0000000000037941 */ /* 0x000fea0003800200 */
.L_x_18:
[----:B------:R-:W-:Y:S05]  /*15a0*/  BRA `(.L_x_22) ;  /* 0x0000000000207947 */ /* 0x000fea0003800000 */
.L_x_17:
[----:B------:R-:W-:-:S04]  /*15b0*/  LOP3.LUT R0, R0, 0x80000000, R3, 0x48, !PT ;  /* 0x8000000000007812 */ /* 0x000fc800078e4803 */
[----:B------:R-:W-:Y:S01]  /*15c0*/  LOP3.LUT R0, R0, 0x7f800000, RZ, 0xfc, !PT ;  /* 0x7f80000000007812 */ /* 0x000fe200078efcff */
[----:B------:R-:W-:Y:S06]  /*15d0*/  BRA `(.L_x_22) ;  /* 0x0000000000147947 */ /* 0x000fec0003800000 */
.L_x_16:
[----:B------:R-:W-:Y:S01]  /*15e0*/  LOP3.LUT R0, R0, 0x80000000, R3, 0x48, !PT ;  /* 0x8000000000007812 */ /* 0x000fe200078e4803 */
[----:B------:R-:W-:Y:S06]  /*15f0*/  BRA `(.L_x_22) ;  /* 0x00000000000c7947 */ /* 0x000fec0003800000 */
.L_x_15:
[----:B------:R-:W0:Y:S01]  /*1600*/  MUFU.RSQ R0, -QNAN ;  /* 0xffc0000000007908 */ /* 0x000e220000001400 */
[----:B------:R-:W-:Y:S05]  /*1610*/  BRA `(.L_x_22) ;  /* 0x0000000000047947 */ /* 0x000fea0003800000 */
.L_x_14:
[----:B------:R-:W-:-:S07]  /*1620*/  FADD.FTZ R0, R3, R0 ;  /* 0x0000000003007221 */ /* 0x000fce0000010000 */
.L_x_22:
[----:B------:R-:W-:Y:S05]  /*1630*/  BSYNC.RECONVERGENT B2 ;  /* 0x0000000000027941 */ /* 0x000fea0003800200 */
.L_x_12:
[----:B------:R-:W-:-:S04]  /*1640*/  IMAD.MOV.U32 R3, RZ, RZ, 0x0 ;  /* 0x00000000ff037424 */ /* 0x000fc800078e00ff */
[----:B0-----:R-:W-:Y:S05]  /*1650*/  RET.REL.NODEC R2 `(cuda_update_image) ;  /* 0xffffffe802687950 */ /* 0x001fea0003c3ffff */
.L_x_23:
[----:B------:R-:W-:-:S00]  /*1660*/  BRA `(.L_x_23) ;  /* 0xfffffffc00fc7947 */ /* 0x000fc0000383ffff */
[----:B------:R-:W-:-:S00]  /*1670*/  NOP ;  /* 0x0000000000007918 */ /* 0x000fc00000000000 */
        /* <DEDUP_REMOVED lines=8> */
.L_x_24:


//--------------------- .nv.shared.reserved.0     --------------------------
	.section	.nv.shared.reserved.0,"aw",@nobits
	.weak		__nv_reservedSMEM_offset_0_alias
	.size		__nv_reservedSMEM_offset_0_alias, 0, 64
	.other		__nv_reservedSMEM_offset_0_alias,@"STO_CUDA_RESERVED_SHARED STV_DEFAULT"
__nv_reservedSMEM_offset_0_alias:
	.zero		0
	.zero		64


//--------------------- .nv.constant0.cuda_update_image --------------------------
	.section	.nv.constant0.cuda_update_image,"a",@progbits
	.sectionflags	@""
	.align	4
.nv.constant0.cuda_update_image:
	.zero		972


//--------------------- SYMBOLS --------------------------

	.type		.nv.reservedSmem.offset0,@object
	.size		.nv.reservedSmem.offset0,0x4
